//
// Generated by NVIDIA NVVM Compiler
//
// Compiler Build ID: CL-36424714
// Cuda compilation tools, release 13.0, V13.0.88
// Based on NVVM 20.0.0
//

.version 9.0
.target sm_100
.address_size 64

	// .globl	_Z4tanhPfii
// _ZZ7sigmoidPfS_iE12shared_input has been demoted

.visible .entry _Z4tanhPfii(
	.param .u64 .ptr .align 1 _Z4tanhPfii_param_0,
	.param .u32 _Z4tanhPfii_param_1,
	.param .u32 _Z4tanhPfii_param_2
)
{
	.reg .pred 	%p<18>;
	.reg .b32 	%r<33>;
	.reg .b32 	%f<81>;
	.reg .b64 	%rd<8>;

	ld.param.u64 	%rd3, [_Z4tanhPfii_param_0];
	ld.param.u32 	%r17, [_Z4tanhPfii_param_1];
	ld.param.u32 	%r18, [_Z4tanhPfii_param_2];
	cvta.to.global.u64 	%rd1, %rd3;
	mov.u32 	%r19, %ctaid.x;
	mov.u32 	%r20, %ntid.x;
	mov.u32 	%r21, %tid.x;
	mad.lo.s32 	%r22, %r19, %r20, %r21;
	mul.lo.s32 	%r1, %r18, %r22;
	setp.lt.s32 	%p1, %r18, 1;
	setp.ge.s32 	%p2, %r1, %r17;
	or.pred  	%p3, %p1, %p2;
	@%p3 bra 	$L__BB0_7;
	not.b32 	%r24, %r1;
	add.s32 	%r25, %r17, %r24;
	add.s32 	%r26, %r18, -1;
	min.u32 	%r27, %r25, %r26;
	add.s32 	%r2, %r27, 1;
	and.b32  	%r3, %r2, 3;
	setp.lt.u32 	%p4, %r27, 3;
	mov.b32 	%r30, 0;
	@%p4 bra 	$L__BB0_4;
	and.b32  	%r30, %r2, -4;
	neg.s32 	%r29, %r30;
	add.s64 	%rd2, %rd1, 8;
	mov.u32 	%r28, %r1;
$L__BB0_3:
	mul.wide.s32 	%rd4, %r28, 4;
	add.s64 	%rd5, %rd2, %rd4;
	ld.global.f32 	%f1, [%rd5+-8];
	abs.f32 	%f2, %f1;
	mul.f32 	%f3, %f2, 0f4038AA3B;
	ex2.approx.ftz.f32 	%f4, %f3;
	add.f32 	%f5, %f4, 0f3F800000;
	rcp.approx.ftz.f32 	%f6, %f5;
	fma.rn.f32 	%f7, %f6, 0fC0000000, 0f3F800000;
	setp.ge.f32 	%p5, %f2, 0f41102CB4;
	selp.f32 	%f8, 0f3F800000, %f7, %p5;
	copysign.f32 	%f9, %f1, %f8;
	mul.f32 	%f10, %f1, %f1;
	fma.rn.f32 	%f11, %f10, 0f3C80F082, 0fBD563CAE;
	fma.rn.f32 	%f12, %f11, %f10, 0f3E085941;
	fma.rn.f32 	%f13, %f12, %f10, 0fBEAAA9ED;
	fma.rn.f32 	%f14, %f13, %f10, 0f00000000;
	fma.rn.f32 	%f15, %f14, %f1, %f1;
	setp.ge.f32 	%p6, %f2, 0f3F19999A;
	selp.f32 	%f16, %f9, %f15, %p6;
	st.global.f32 	[%rd5+-8], %f16;
	ld.global.f32 	%f17, [%rd5+-4];
	abs.f32 	%f18, %f17;
	mul.f32 	%f19, %f18, 0f4038AA3B;
	ex2.approx.ftz.f32 	%f20, %f19;
	add.f32 	%f21, %f20, 0f3F800000;
	rcp.approx.ftz.f32 	%f22, %f21;
	fma.rn.f32 	%f23, %f22, 0fC0000000, 0f3F800000;
	setp.ge.f32 	%p7, %f18, 0f41102CB4;
	selp.f32 	%f24, 0f3F800000, %f23, %p7;
	copysign.f32 	%f25, %f17, %f24;
	mul.f32 	%f26, %f17, %f17;
	fma.rn.f32 	%f27, %f26, 0f3C80F082, 0fBD563CAE;
	fma.rn.f32 	%f28, %f27, %f26, 0f3E085941;
	fma.rn.f32 	%f29, %f28, %f26, 0fBEAAA9ED;
	fma.rn.f32 	%f30, %f29, %f26, 0f00000000;
	fma.rn.f32 	%f31, %f30, %f17, %f17;
	setp.ge.f32 	%p8, %f18, 0f3F19999A;
	selp.f32 	%f32, %f25, %f31, %p8;
	st.global.f32 	[%rd5+-4], %f32;
	ld.global.f32 	%f33, [%rd5];
	abs.f32 	%f34, %f33;
	mul.f32 	%f35, %f34, 0f4038AA3B;
	ex2.approx.ftz.f32 	%f36, %f35;
	add.f32 	%f37, %f36, 0f3F800000;
	rcp.approx.ftz.f32 	%f38, %f37;
	fma.rn.f32 	%f39, %f38, 0fC0000000, 0f3F800000;
	setp.ge.f32 	%p9, %f34, 0f41102CB4;
	selp.f32 	%f40, 0f3F800000, %f39, %p9;
	copysign.f32 	%f41, %f33, %f40;
	mul.f32 	%f42, %f33, %f33;
	fma.rn.f32 	%f43, %f42, 0f3C80F082, 0fBD563CAE;
	fma.rn.f32 	%f44, %f43, %f42, 0f3E085941;
	fma.rn.f32 	%f45, %f44, %f42, 0fBEAAA9ED;
	fma.rn.f32 	%f46, %f45, %f42, 0f00000000;
	fma.rn.f32 	%f47, %f46, %f33, %f33;
	setp.ge.f32 	%p10, %f34, 0f3F19999A;
	selp.f32 	%f48, %f41, %f47, %p10;
	st.global.f32 	[%rd5], %f48;
	ld.global.f32 	%f49, [%rd5+4];
	abs.f32 	%f50, %f49;
	mul.f32 	%f51, %f50, 0f4038AA3B;
	ex2.approx.ftz.f32 	%f52, %f51;
	add.f32 	%f53, %f52, 0f3F800000;
	rcp.approx.ftz.f32 	%f54, %f53;
	fma.rn.f32 	%f55, %f54, 0fC0000000, 0f3F800000;
	setp.ge.f32 	%p11, %f50, 0f41102CB4;
	selp.f32 	%f56, 0f3F800000, %f55, %p11;
	copysign.f32 	%f57, %f49, %f56;
	mul.f32 	%f58, %f49, %f49;
	fma.rn.f32 	%f59, %f58, 0f3C80F082, 0fBD563CAE;
	fma.rn.f32 	%f60, %f59, %f58, 0f3E085941;
	fma.rn.f32 	%f61, %f60, %f58, 0fBEAAA9ED;
	fma.rn.f32 	%f62, %f61, %f58, 0f00000000;
	fma.rn.f32 	%f63, %f62, %f49, %f49;
	setp.ge.f32 	%p12, %f50, 0f3F19999A;
	selp.f32 	%f64, %f57, %f63, %p12;
	st.global.f32 	[%rd5+4], %f64;
	add.s32 	%r29, %r29, 4;
	add.s32 	%r28, %r28, 4;
	setp.ne.s32 	%p13, %r29, 0;
	@%p13 bra 	$L__BB0_3;
$L__BB0_4:
	setp.eq.s32 	%p14, %r3, 0;
	@%p14 bra 	$L__BB0_7;
	add.s32 	%r32, %r30, %r1;
	neg.s32 	%r31, %r3;
$L__BB0_6:
	.pragma "nounroll";
	mul.wide.s32 	%rd6, %r32, 4;
	add.s64 	%rd7, %rd1, %rd6;
	ld.global.f32 	%f65, [%rd7];
	abs.f32 	%f66, %f65;
	mul.f32 	%f67, %f66, 0f4038AA3B;
	ex2.approx.ftz.f32 	%f68, %f67;
	add.f32 	%f69, %f68, 0f3F800000;
	rcp.approx.ftz.f32 	%f70, %f69;
	fma.rn.f32 	%f71, %f70, 0fC0000000, 0f3F800000;
	setp.ge.f32 	%p15, %f66, 0f41102CB4;
	selp.f32 	%f72, 0f3F800000, %f71, %p15;
	copysign.f32 	%f73, %f65, %f72;
	mul.f32 	%f74, %f65, %f65;
	fma.rn.f32 	%f75, %f74, 0f3C80F082, 0fBD563CAE;
	fma.rn.f32 	%f76, %f75, %f74, 0f3E085941;
	fma.rn.f32 	%f77, %f76, %f74, 0fBEAAA9ED;
	fma.rn.f32 	%f78, %f77, %f74, 0f00000000;
	fma.rn.f32 	%f79, %f78, %f65, %f65;
	setp.ge.f32 	%p16, %f66, 0f3F19999A;
	selp.f32 	%f80, %f73, %f79, %p16;
	st.global.f32 	[%rd7], %f80;
	add.s32 	%r32, %r32, 1;
	add.s32 	%r31, %r31, 1;
	setp.ne.s32 	%p17, %r31, 0;
	@%p17 bra 	$L__BB0_6;
$L__BB0_7:
	ret;

}
	// .globl	_Z7sigmoidPfS_i
.visible .entry _Z7sigmoidPfS_i(
	.param .u64 .ptr .align 1 _Z7sigmoidPfS_i_param_0,
	.param .u64 .ptr .align 1 _Z7sigmoidPfS_i_param_1,
	.param .u32 _Z7sigmoidPfS_i_param_2
)
{
	.reg .pred 	%p<2>;
	.reg .b32 	%r<11>;
	.reg .b32 	%f<16>;
	.reg .b64 	%rd<8>;
	// demoted variable
	.shared .align 4 .b8 _ZZ7sigmoidPfS_iE12shared_input[1024];
	ld.param.u64 	%rd1, [_Z7sigmoidPfS_i_param_0];
	ld.param.u64 	%rd2, [_Z7sigmoidPfS_i_param_1];
	ld.param.u32 	%r3, [_Z7sigmoidPfS_i_param_2];
	mov.u32 	%r4, %ctaid.x;
	mov.u32 	%r5, %ntid.x;
	mov.u32 	%r1, %tid.x;
	mad.lo.s32 	%r2, %r4, %r5, %r1;
	setp.ge.s32 	%p1, %r2, %r3;
	@%p1 bra 	$L__BB1_2;
	cvta.to.global.u64 	%rd3, %rd1;
	cvta.to.global.u64 	%rd4, %rd2;
	mul.wide.s32 	%rd5, %r2, 4;
	add.s64 	%rd6, %rd3, %rd5;
	ld.global.f32 	%f1, [%rd6];
	shl.b32 	%r6, %r1, 2;
	mov.u32 	%r7, _ZZ7sigmoidPfS_iE12shared_input;
	add.s32 	%r8, %r7, %r6;
	st.shared.f32 	[%r8], %f1;
	bar.sync 	0;
	ld.shared.f32 	%f2, [%r8];
	fma.rn.f32 	%f3, %f2, 0fBBBB989D, 0f3F000000;
	cvt.sat.f32.f32 	%f4, %f3;
	mov.f32 	%f5, 0f4B400001;
	mov.f32 	%f6, 0f437C0000;
	fma.rm.f32 	%f7, %f4, %f6, %f5;
	add.f32 	%f8, %f7, 0fCB40007F;
	neg.f32 	%f9, %f8;
	fma.rn.f32 	%f10, %f2, 0fBFB8AA3B, %f9;
	fma.rn.f32 	%f11, %f2, 0fB2A57060, %f10;
	mov.b32 	%r9, %f7;
	shl.b32 	%r10, %r9, 23;
	mov.b32 	%f12, %r10;
	ex2.approx.ftz.f32 	%f13, %f11;
	fma.rn.f32 	%f14, %f13, %f12, 0f3F800000;
	rcp.rn.f32 	%f15, %f14;
	add.s64 	%rd7, %rd4, %rd5;
	st.global.f32 	[%rd7], %f15;
$L__BB1_2:
	ret;

}
	// .globl	_Z4reluPfS_i
.visible .entry _Z4reluPfS_i(
	.param .u64 .ptr .align 1 _Z4reluPfS_i_param_0,
	.param .u64 .ptr .align 1 _Z4reluPfS_i_param_1,
	.param .u32 _Z4reluPfS_i_param_2
)
{
	.reg .pred 	%p<2>;
	.reg .b32 	%r<6>;
	.reg .b32 	%f<3>;
	.reg .b64 	%rd<8>;

	ld.param.u64 	%rd1, [_Z4reluPfS_i_param_0];
	ld.param.u64 	%rd2, [_Z4reluPfS_i_param_1];
	ld.param.u32 	%r2, [_Z4reluPfS_i_param_2];
	mov.u32 	%r3, %ctaid.x;
	mov.u32 	%r4, %ntid.x;
	mov.u32 	%r5, %tid.x;
	mad.lo.s32 	%r1, %r3, %r4, %r5;
	setp.ge.s32 	%p1, %r1, %r2;
	@%p1 bra 	$L__BB2_2;
	cvta.to.global.u64 	%rd3, %rd2;
	cvta.to.global.u64 	%rd4, %rd1;
	mul.wide.s32 	%rd5, %r1, 4;
	add.s64 	%rd6, %rd4, %rd5;
	ld.global.f32 	%f1, [%rd6];
	max.f32 	%f2, %f1, 0f00000000;
	add.s64 	%rd7, %rd3, %rd5;
	st.global.f32 	[%rd7], %f2;
$L__BB2_2:
	ret;

}


// ===== COMPILED SASS (sm_100) =====

	.target	sm_100

	.elftype	@"ET_EXEC"


//--------------------- .note.nv.tkinfo           --------------------------
	.section	.note.nv.tkinfo,"",@"SHT_NOTE"
	.sectionflags	@"SHF_NOTE_NV_TKINFO"
	.tkinfo
        /*0018*/ 	.word	0x00000002
        /*0030*/ 	.string	""
        /*0030*/ 	.string	"ptxas"
        /*0030*/ 	.string	"Cuda compilation tools, release 13.0, V13.0.88"
        /*0030*/ 	.string	"Build cuda_13.0.r13.0/compiler.36424714_0"
        /*0030*/ 	.string	"-arch sm_100 -m 64 "



//--------------------- .note.nv.cuinfo           --------------------------
	.section	.note.nv.cuinfo,"",@"SHT_NOTE"
	.sectionflags	@"SHF_NOTE_NV_CUINFO"
        /*0018*/ 	.short	0x0002
        /*001a*/ 	.short	0x0064
        /*001c*/ 	.short	0x0082
	.zero		2


//--------------------- .nv.info                  --------------------------
	.section	.nv.info,"",@"SHT_CUDA_INFO"
	.align	4


	//----- nvinfo : EIATTR_REGCOUNT
	.align		4
        /*0000*/ 	.byte	0x04, 0x2f
        /*0002*/ 	.short	(.L_1 - .L_0)
	.align		4
.L_0:
        /*0004*/ 	.word	index@(_Z4tanhPfii)
        /*0008*/ 	.word	0x0000001e


	//----- nvinfo : EIATTR_FRAME_SIZE
	.align		4
.L_1:
        /*000c*/ 	.byte	0x04, 0x11
        /*000e*/ 	.short	(.L_3 - .L_2)
	.align		4
.L_2:
        /*0010*/ 	.word	index@(_Z4tanhPfii)
        /*0014*/ 	.word	0x00000000


	//----- nvinfo : EIATTR_REGCOUNT
	.align		4
.L_3:
        /*0018*/ 	.byte	0x04, 0x2f
        /*001a*/ 	.short	(.L_5 - .L_4)
	.align		4
.L_4:
        /*001c*/ 	.word	index@(_Z7sigmoidPfS_i)
        /*0020*/ 	.word	0x0000000e


	//----- nvinfo : EIATTR_FRAME_SIZE
	.align		4
.L_5:
        /*0024*/ 	.byte	0x04, 0x11
        /*0026*/ 	.short	(.L_7 - .L_6)
	.align		4
.L_6:
        /*0028*/ 	.word	index@($__internal_0_$__cuda_sm20_rcp_rn_f32_slowpath)
        /*002c*/ 	.word	0x00000000


	//----- nvinfo : EIATTR_FRAME_SIZE
	.align		4
.L_7:
        /*0030*/ 	.byte	0x04, 0x11
        /*0032*/ 	.short	(.L_9 - .L_8)
	.align		4
.L_8:
        /*0034*/ 	.word	index@(_Z7sigmoidPfS_i)
        /*0038*/ 	.word	0x00000000


	//----- nvinfo : EIATTR_REGCOUNT
	.align		4
.L_9:
        /*003c*/ 	.byte	0x04, 0x2f
        /*003e*/ 	.short	(.L_11 - .L_10)
	.align		4
.L_10:
        /*0040*/ 	.word	index@(_Z4reluPfS_i)
        /*0044*/ 	.word	0x0000000a


	//----- nvinfo : EIATTR_FRAME_SIZE
	.align		4
.L_11:
        /*0048*/ 	.byte	0x04, 0x11
        /*004a*/ 	.short	(.L_13 - .L_12)
	.align		4
.L_12:
        /*004c*/ 	.word	index@(_Z4reluPfS_i)
        /*0050*/ 	.word	0x00000000


	//----- nvinfo : EIATTR_MIN_STACK_SIZE
	.align		4
.L_13:
        /*0054*/ 	.byte	0x04, 0x12
        /*0056*/ 	.short	(.L_15 - .L_14)
	.align		4
.L_14:
        /*0058*/ 	.word	index@(_Z4reluPfS_i)
        /*005c*/ 	.word	0x00000000


	//----- nvinfo : EIATTR_MIN_STACK_SIZE
	.align		4
.L_15:
        /*0060*/ 	.byte	0x04, 0x12
        /*0062*/ 	.short	(.L_17 - .L_16)
	.align		4
.L_16:
        /*0064*/ 	.word	index@(_Z7sigmoidPfS_i)
        /*0068*/ 	.word	0x00000000


	//----- nvinfo : EIATTR_MIN_STACK_SIZE
	.align		4
.L_17:
        /*006c*/ 	.byte	0x04, 0x12
        /*006e*/ 	.short	(.L_19 - .L_18)
	.align		4
.L_18:
        /*0070*/ 	.word	index@(_Z4tanhPfii)
        /*0074*/ 	.word	0x00000000
.L_19:


//--------------------- .nv.compat                --------------------------
	.section	.nv.compat,"",@"SHT_CUDA_COMPAT_INFO"
	.align	4
        /*0000*/ 	.byte	0x02, 0x09, 0x00, 0x00, 0x02, 0x02, 0x01, 0x00, 0x02, 0x05, 0x05, 0x00, 0x03, 0x07, 0x01, 0x01
        /*0010*/ 	.byte	0x02, 0x03, 0x00, 0x00, 0x02, 0x06, 0x01, 0x00, 0x04, 0x0b, 0x08, 0x00, 0x01, 0x00, 0x00, 0x00
        /*0020*/ 	.byte	0x00, 0x00, 0x00, 0x00


//--------------------- .nv.info._Z4reluPfS_i     --------------------------
	.section	.nv.info._Z4reluPfS_i,"",@"SHT_CUDA_INFO"
	.sectionflags	@""
	.align	4


	//----- nvinfo : EIATTR_CUDA_API_VERSION
	.align		4
        /*0000*/ 	.byte	0x04, 0x37
        /*0002*/ 	.short	(.L_21 - .L_20)
.L_20:
        /*0004*/ 	.word	0x00000082


	//----- nvinfo : EIATTR_KPARAM_INFO
	.align		4
.L_21:
        /*0008*/ 	.byte	0x04, 0x17
        /*000a*/ 	.short	(.L_23 - .L_22)
.L_22:
        /*000c*/ 	.word	0x00000000
        /*0010*/ 	.short	0x0002
        /*0012*/ 	.short	0x0010
        /*0014*/ 	.byte	0x00, 0xf0, 0x11, 0x00


	//----- nvinfo : EIATTR_KPARAM_INFO
	.align		4
.L_23:
        /*0018*/ 	.byte	0x04, 0x17
        /*001a*/ 	.short	(.L_25 - .L_24)
.L_24:
        /*001c*/ 	.word	0x00000000
        /*0020*/ 	.short	0x0001
        /*0022*/ 	.short	0x0008
        /*0024*/ 	.byte	0x00, 0xf5, 0x21, 0x00


	//----- nvinfo : EIATTR_KPARAM_INFO
	.align		4
.L_25:
        /*0028*/ 	.byte	0x04, 0x17
        /*002a*/ 	.short	(.L_27 - .L_26)
.L_26:
        /*002c*/ 	.word	0x00000000
        /*0030*/ 	.short	0x0000
        /*0032*/ 	.short	0x0000
        /*0034*/ 	.byte	0x00, 0xf5, 0x21, 0x00


	//----- nvinfo : EIATTR_SPARSE_MMA_MASK
	.align		4
.L_27:
        /*0038*/ 	.byte	0x03, 0x50
        /*003a*/ 	.short	0x0000


	//----- nvinfo : EIATTR_MAXREG_COUNT
	.align		4
        /*003c*/ 	.byte	0x03, 0x1b
        /*003e*/ 	.short	0x00ff


	//----- nvinfo : EIATTR_MERCURY_ISA_VERSION
	.align		4
        /*0040*/ 	.byte	0x03, 0x5f
        /*0042*/ 	.short	0x0101


	//----- nvinfo : EIATTR_VRC_CTA_INIT_COUNT
	.align		4
        /*0044*/ 	.byte	0x02, 0x4a
	.zero		1
	.zero		1


	//----- nvinfo : EIATTR_EXIT_INSTR_OFFSETS
	.align		4
        /*0048*/ 	.byte	0x04, 0x1c
        /*004a*/ 	.short	(.L_29 - .L_28)


	//   ....[0]....
.L_28:
        /*004c*/ 	.word	0x00000070


	//   ....[1]....
        /*0050*/ 	.word	0x00000100


	//----- nvinfo : EIATTR_CBANK_PARAM_SIZE
	.align		4
.L_29:
        /*0054*/ 	.byte	0x03, 0x19
        /*0056*/ 	.short	0x0014


	//----- nvinfo : EIATTR_PARAM_CBANK
	.align		4
        /*0058*/ 	.byte	0x04, 0x0a
        /*005a*/ 	.short	(.L_31 - .L_30)
	.align		4
.L_30:
        /*005c*/ 	.word	index@(.nv.constant0._Z4reluPfS_i)
        /*0060*/ 	.short	0x0380
        /*0062*/ 	.short	0x0014


	//----- nvinfo : EIATTR_SW_WAR
	.align		4
.L_31:
        /*0064*/ 	.byte	0x04, 0x36
        /*0066*/ 	.short	(.L_33 - .L_32)
.L_32:
        /*0068*/ 	.word	0x00000008
.L_33:


//--------------------- .nv.info._Z7sigmoidPfS_i  --------------------------
	.section	.nv.info._Z7sigmoidPfS_i,"",@"SHT_CUDA_INFO"
	.sectionflags	@""
	.align	4


	//----- nvinfo : EIATTR_CUDA_API_VERSION
	.align		4
        /*0000*/ 	.byte	0x04, 0x37
        /*0002*/ 	.short	(.L_35 - .L_34)
.L_34:
        /*0004*/ 	.word	0x00000082


	//----- nvinfo : EIATTR_KPARAM_INFO
	.align		4
.L_35:
        /*0008*/ 	.byte	0x04, 0x17
        /*000a*/ 	.short	(.L_37 - .L_36)
.L_36:
        /*000c*/ 	.word	0x00000000
        /*0010*/ 	.short	0x0002
        /*0012*/ 	.short	0x0010
        /*0014*/ 	.byte	0x00, 0xf0, 0x11, 0x00


	//----- nvinfo : EIATTR_KPARAM_INFO
	.align		4
.L_37:
        /*0018*/ 	.byte	0x04, 0x17
        /*001a*/ 	.short	(.L_39 - .L_38)
.L_38:
        /*001c*/ 	.word	0x00000000
        /*0020*/ 	.short	0x0001
        /*0022*/ 	.short	0x0008
        /*0024*/ 	.byte	0x00, 0xf5, 0x21, 0x00


	//----- nvinfo : EIATTR_KPARAM_INFO
	.align		4
.L_39:
        /*0028*/ 	.byte	0x04, 0x17
        /*002a*/ 	.short	(.L_41 - .L_40)
.L_40:
        /*002c*/ 	.word	0x00000000
        /*0030*/ 	.short	0x0000
        /*0032*/ 	.short	0x0000
        /*0034*/ 	.byte	0x00, 0xf5, 0x21, 0x00


	//----- nvinfo : EIATTR_SPARSE_MMA_MASK
	.align		4
.L_41:
        /*0038*/ 	.byte	0x03, 0x50
        /*003a*/ 	.short	0x0000


	//----- nvinfo : EIATTR_MAXREG_COUNT
	.align		4
        /*003c*/ 	.byte	0x03, 0x1b
        /*003e*/ 	.short	0x00ff


	//----- nvinfo : EIATTR_NUM_BARRIERS
	.align		4
        /*0040*/ 	.byte	0x02, 0x4c
        /*0042*/ 	.byte	0x01
	.zero		1


	//----- nvinfo : EIATTR_MERCURY_ISA_VERSION
	.align		4
        /*0044*/ 	.byte	0x03, 0x5f
        /*0046*/ 	.short	0x0101


	//----- nvinfo : EIATTR_VRC_CTA_INIT_COUNT
	.align		4
        /*0048*/ 	.byte	0x02, 0x4a
	.zero		1
	.zero		1


	//----- nvinfo : EIATTR_EXIT_INSTR_OFFSETS
	.align		4
        /*004c*/ 	.byte	0x04, 0x1c
        /*004e*/ 	.short	(.L_43 - .L_42)


	//   ....[0]....
.L_42:
        /*0050*/ 	.word	0x00000070


	//   ....[1]....
        /*0054*/ 	.word	0x000002d0


	//----- nvinfo : EIATTR_CRS_STACK_SIZE
	.align		4
.L_43:
        /*0058*/ 	.byte	0x04, 0x1e
        /*005a*/ 	.short	(.L_45 - .L_44)
.L_44:
        /*005c*/ 	.word	0x00000000


	//----- nvinfo : EIATTR_CBANK_PARAM_SIZE
	.align		4
.L_45:
        /*0060*/ 	.byte	0x03, 0x19
        /*0062*/ 	.short	0x0014


	//----- nvinfo : EIATTR_PARAM_CBANK
	.align		4
        /*0064*/ 	.byte	0x04, 0x0a
        /*0066*/ 	.short	(.L_47 - .L_46)
	.align		4
.L_46:
        /*0068*/ 	.word	index@(.nv.constant0._Z7sigmoidPfS_i)
        /*006c*/ 	.short	0x0380
        /*006e*/ 	.short	0x0014


	//----- nvinfo : EIATTR_SW_WAR
	.align		4
.L_47:
        /*0070*/ 	.byte	0x04, 0x36
        /*0072*/ 	.short	(.L_49 - .L_48)
.L_48:
        /*0074*/ 	.word	0x00000008
.L_49:


//--------------------- .nv.info._Z4tanhPfii      --------------------------
	.section	.nv.info._Z4tanhPfii,"",@"SHT_CUDA_INFO"
	.sectionflags	@""
	.align	4


	//----- nvinfo : EIATTR_CUDA_API_VERSION
	.align		4
        /*0000*/ 	.byte	0x04, 0x37
        /*0002*/ 	.short	(.L_51 - .L_50)
.L_50:
        /*0004*/ 	.word	0x00000082


	//----- nvinfo : EIATTR_KPARAM_INFO
	.align		4
.L_51:
        /*0008*/ 	.byte	0x04, 0x17
        /*000a*/ 	.short	(.L_53 - .L_52)
.L_52:
        /*000c*/ 	.word	0x00000000
        /*0010*/ 	.short	0x0002
        /*0012*/ 	.short	0x000c
        /*0014*/ 	.byte	0x00, 0xf0, 0x11, 0x00


	//----- nvinfo : EIATTR_KPARAM_INFO
	.align		4
.L_53:
        /*0018*/ 	.byte	0x04, 0x17
        /*001a*/ 	.short	(.L_55 - .L_54)
.L_54:
        /*001c*/ 	.word	0x00000000
        /*0020*/ 	.short	0x0001
        /*0022*/ 	.short	0x0008
        /*0024*/ 	.byte	0x00, 0xf0, 0x11, 0x00


	//----- nvinfo : EIATTR_KPARAM_INFO
	.align		4
.L_55:
        /*0028*/ 	.byte	0x04, 0x17
        /*002a*/ 	.short	(.L_57 - .L_56)
.L_56:
        /*002c*/ 	.word	0x00000000
        /*0030*/ 	.short	0x0000
        /*0032*/ 	.short	0x0000
        /*0034*/ 	.byte	0x00, 0xf5, 0x21, 0x00


	//----- nvinfo : EIATTR_SPARSE_MMA_MASK
	.align		4
.L_57:
        /*0038*/ 	.byte	0x03, 0x50
        /*003a*/ 	.short	0x0000


	//----- nvinfo : EIATTR_MAXREG_COUNT
	.align		4
        /*003c*/ 	.byte	0x03, 0x1b
        /*003e*/ 	.short	0x00ff


	//----- nvinfo : EIATTR_MERCURY_ISA_VERSION
	.align		4
        /*0040*/ 	.byte	0x03, 0x5f
        /*0042*/ 	.short	0x0101


	//----- nvinfo : EIATTR_VRC_CTA_INIT_COUNT
	.align		4
        /*0044*/ 	.byte	0x02, 0x4a
	.zero		1
	.zero		1


	//----- nvinfo : EIATTR_EXIT_INSTR_OFFSETS
	.align		4
        /*0048*/ 	.byte	0x04, 0x1c
        /*004a*/ 	.short	(.L_59 - .L_58)


	//   ....[0]....
.L_58:
        /*004c*/ 	.word	0x00000090


	//   ....[1]....
        /*0050*/ 	.word	0x00000670


	//   ....[2]....
        /*0054*/ 	.word	0x00000830


	//----- nvinfo : EIATTR_CRS_STACK_SIZE
	.align		4
.L_59:
        /*0058*/ 	.byte	0x04, 0x1e
        /*005a*/ 	.short	(.L_61 - .L_60)
.L_60:
        /*005c*/ 	.word	0x00000000


	//----- nvinfo : EIATTR_CBANK_PARAM_SIZE
	.align		4
.L_61:
        /*0060*/ 	.byte	0x03, 0x19
        /*0062*/ 	.short	0x0010


	//----- nvinfo : EIATTR_PARAM_CBANK
	.align		4
        /*0064*/ 	.byte	0x04, 0x0a
        /*0066*/ 	.short	(.L_63 - .L_62)
	.align		4
.L_62:
        /*0068*/ 	.word	index@(.nv.constant0._Z4tanhPfii)
        /*006c*/ 	.short	0x0380
        /*006e*/ 	.short	0x0010


	//----- nvinfo : EIATTR_SW_WAR
	.align		4
.L_63:
        /*0070*/ 	.byte	0x04, 0x36
        /*0072*/ 	.short	(.L_65 - .L_64)
.L_64:
        /*0074*/ 	.word	0x00000008
.L_65:


//--------------------- .nv.callgraph             --------------------------
	.section	.nv.callgraph,"",@"SHT_CUDA_CALLGRAPH"
	.align	4
	.sectionentsize	8
	.align		4
        /*0000*/ 	.word	0x00000000
	.align		4
        /*0004*/ 	.word	0xffffffff
	.align		4
        /*0008*/ 	.word	0x00000000
	.align		4
        /*000c*/ 	.word	0xfffffffe
	.align		4
        /*0010*/ 	.word	0x00000000
	.align		4
        /*0014*/ 	.word	0xfffffffd
	.align		4
        /*0018*/ 	.word	0x00000000
	.align		4
        /*001c*/ 	.word	0xfffffffc


//--------------------- .text._Z4reluPfS_i        --------------------------
	.section	.text._Z4reluPfS_i,"ax",@progbits
	.align	128
        .global         _Z4reluPfS_i
        .type           _Z4reluPfS_i,@function
        .size           _Z4reluPfS_i,(.L_x_15 - _Z4reluPfS_i)
        .other          _Z4reluPfS_i,@"STO_CUDA_ENTRY STV_DEFAULT"
_Z4reluPfS_i:
.text._Z4reluPfS_i:
[----:B------:R-:W-:Y:S01]  /*0000*/  LDC R1, c[0x0][0x37c] ;  /* 0x0000df00ff017b82 */ /* 0x000fe20000000800 */
[----:B------:R-:W0:Y:S07]  /*0010*/  S2R R0, SR_TID.X ;  /* 0x0000000000007919 */ /* 0x000e2e0000002100 */
[----:B------:R-:W0:Y:S01]  /*0020*/  S2UR UR4, SR_CTAID.X ;  /* 0x00000000000479c3 */ /* 0x000e220000002500 */
[----:B------:R-:W1:Y:S07]  /*0030*/  LDCU UR5, c[0x0][0x390] ;  /* 0x00007200ff0577ac */ /* 0x000e6e0008000800 */
[----:B------:R-:W0:Y:S02]  /*0040*/  LDC R7, c[0x0][0x360] ;  /* 0x0000d800ff077b82 */ /* 0x000e240000000800 */
[----:B0-----:R-:W-:-:S05]  /*0050*/  IMAD R7, R7, UR4, R0 ;  /* 0x0000000407077c24 */ /* 0x001fca000f8e0200 */
[----:B-1----:R-:W-:-:S13]  /*0060*/  ISETP.GE.AND P0, PT, R7, UR5, PT ;  /* 0x0000000507007c0c */ /* 0x002fda000bf06270 */
[----:B------:R-:W-:Y:S05]  /*0070*/  @P0 EXIT ;  /* 0x000000000000094d */ /* 0x000fea0003800000 */
[----:B------:R-:W0:Y:S01]  /*0080*/  LDC.64 R2, c[0x0][0x380] ;  /* 0x0000e000ff027b82 */ /* 0x000e220000000a00 */
[----:B------:R-:W1:Y:S07]  /*0090*/  LDCU.64 UR4, c[0x0][0x358] ;  /* 0x00006b00ff0477ac */ /* 0x000e6e0008000a00 */
[----:B------:R-:W2:Y:S01]  /*00a0*/  LDC.64 R4, c[0x0][0x388] ;  /* 0x0000e200ff047b82 */ /* 0x000ea20000000a00 */
[----:B0-----:R-:W-:-:S06]  /*00b0*/  IMAD.WIDE R2, R7, 0x4, R2 ;  /* 0x0000000407027825 */ /* 0x001fcc00078e0202 */
[----:B-1----:R-:W3:Y:S01]  /*00c0*/  LDG.E R2, desc[UR4][R2.64] ;  /* 0x0000000402027981 */ /* 0x002ee2000c1e1900 */
[----:B--2---:R-:W-:Y:S01]  /*00d0*/  IMAD.WIDE R4, R7, 0x4, R4 ;  /* 0x0000000407047825 */ /* 0x004fe200078e0204 */
[----:B---3--:R-:W-:-:S05]  /*00e0*/  FMNMX R7, RZ, R2, !PT ;  /* 0x00000002ff077209 */ /* 0x008fca0007800000 */
[----:B------:R-:W-:Y:S01]  /*00f0*/  STG.E desc[UR4][R4.64], R7 ;  /* 0x0000000704007986 */ /* 0x000fe2000c101904 */
[----:B------:R-:W-:Y:S05]  /*0100*/  EXIT ;  /* 0x000000000000794d */ /* 0x000fea0003800000 */
.L_x_0:
[----:B------:R-:W-:-:S00]  /*0110*/  BRA `(.L_x_0) ;  /* 0xfffffffc00fc7947 */ /* 0x000fc0000383ffff */
[----:B------:R-:W-:-:S00]  /*0120*/  NOP ;  /* 0x0000000000007918 */ /* 0x000fc00000000000 */
        /* <DEDUP_REMOVED lines=13> */
.L_x_15:


//--------------------- .text._Z7sigmoidPfS_i     --------------------------
	.section	.text._Z7sigmoidPfS_i,"ax",@progbits
	.align	128
        .global         _Z7sigmoidPfS_i
        .type           _Z7sigmoidPfS_i,@function
        .size           _Z7sigmoidPfS_i,(.L_x_14 - _Z7sigmoidPfS_i)
        .other          _Z7sigmoidPfS_i,@"STO_CUDA_ENTRY STV_DEFAULT"
_Z7sigmoidPfS_i:
.text._Z7sigmoidPfS_i:
        /* <DEDUP_REMOVED lines=9> */
[----:B------:R-:W1:Y:S01]  /*0090*/  LDCU.64 UR6, c[0x0][0x358] ;  /* 0x00006b00ff0677ac */ /* 0x000e620008000a00 */
[----:B0-----:R-:W-:-:S06]  /*00a0*/  IMAD.WIDE R4, R3, 0x4, R4 ;  /* 0x0000000403047825 */ /* 0x001fcc00078e0204 */
[----:B-1----:R-:W2:Y:S01]  /*00b0*/  LDG.E R4, desc[UR6][R4.64] ;  /* 0x0000000604047981 */ /* 0x002ea2000c1e1900 */
[----:B------:R-:W0:Y:S01]  /*00c0*/  S2UR UR5, SR_CgaCtaId ;  /* 0x00000000000579c3 */ /* 0x000e220000008800 */
[----:B------:R-:W-:Y:S01]  /*00d0*/  UMOV UR4, 0x400 ;  /* 0x0000040000047882 */ /* 0x000fe20000000000 */
[----:B------:R-:W-:Y:S01]  /*00e0*/  IMAD.MOV.U32 R9, RZ, RZ, 0x3bbb989d ;  /* 0x3bbb989dff097424 */ /* 0x000fe200078e00ff */
[----:B------:R-:W-:Y:S01]  /*00f0*/  BSSY.RECONVERGENT B0, `(.L_x_1) ;  /* 0x000001a000007945 */ /* 0x000fe20003800200 */
[----:B------:R-:W-:Y:S01]  /*0100*/  IMAD.MOV.U32 R11, RZ, RZ, 0x437c0000 ;  /* 0x437c0000ff0b7424 */ /* 0x000fe200078e00ff */
[----:B0-----:R-:W-:-:S06]  /*0110*/  ULEA UR4, UR5, UR4, 0x18 ;  /* 0x0000000405047291 */ /* 0x001fcc000f8ec0ff */
[----:B------:R-:W-:-:S05]  /*0120*/  LEA R7, R0, UR4, 0x2 ;  /* 0x0000000400077c11 */ /* 0x000fca000f8e10ff */
[----:B--2---:R-:W-:Y:S01]  /*0130*/  STS [R7], R4 ;  /* 0x0000000407007388 */ /* 0x004fe20000000800 */
[----:B------:R-:W-:Y:S06]  /*0140*/  BAR.SYNC.DEFER_BLOCKING 0x0 ;  /* 0x0000000000007b1d */ /* 0x000fec0000010000 */
[----:B------:R-:W0:Y:S02]  /*0150*/  LDS R0, [R7] ;  /* 0x0000000007007984 */ /* 0x000e240000000800 */
[----:B0-----:R-:W-:-:S04]  /*0160*/  FFMA.SAT R2, R0, -R9, 0.5 ;  /* 0x3f00000000027423 */ /* 0x001fc80000002809 */
[----:B------:R-:W-:-:S04]  /*0170*/  FFMA.RM R2, R2, R11, 12582913 ;  /* 0x4b40000102027423 */ /* 0x000fc8000000400b */
[C---:B------:R-:W-:Y:S01]  /*0180*/  FADD R5, R2.reuse, -12583039 ;  /* 0xcb40007f02057421 */ /* 0x040fe20000000000 */
[----:B------:R-:W-:-:S03]  /*0190*/  SHF.L.U32 R2, R2, 0x17, RZ ;  /* 0x0000001702027819 */ /* 0x000fc600000006ff */
[----:B------:R-:W-:-:S04]  /*01a0*/  FFMA R5, R0, -1.4426950216293334961, -R5 ;  /* 0xbfb8aa3b00057823 */ /* 0x000fc80000000805 */
[----:B------:R-:W-:-:S06]  /*01b0*/  FFMA R5, R0, -1.925963033500011079e-08, R5 ;  /* 0xb2a5706000057823 */ /* 0x000fcc0000000005 */
[----:B------:R-:W0:Y:S02]  /*01c0*/  MUFU.EX2 R5, R5 ;  /* 0x0000000500057308 */ /* 0x000e240000000800 */
[----:B0-----:R-:W-:-:S04]  /*01d0*/  FFMA R0, R2, R5, 1 ;  /* 0x3f80000002007423 */ /* 0x001fc80000000005 */
[----:B------:R-:W-:-:S05]  /*01e0*/  VIADD R2, R0, 0x1800000 ;  /* 0x0180000000027836 */ /* 0x000fca0000000000 */
[----:B------:R-:W-:-:S04]  /*01f0*/  LOP3.LUT R2, R2, 0x7f800000, RZ, 0xc0, !PT ;  /* 0x7f80000002027812 */ /* 0x000fc800078ec0ff */
[----:B------:R-:W-:-:S13]  /*0200*/  ISETP.GT.U32.AND P0, PT, R2, 0x1ffffff, PT ;  /* 0x01ffffff0200780c */ /* 0x000fda0003f04070 */
[----:B------:R-:W-:Y:S05]  /*0210*/  @P0 BRA `(.L_x_2) ;  /* 0x00000000000c0947 */ /* 0x000fea0003800000 */
[----:B------:R-:W-:-:S07]  /*0220*/  MOV R4, 0x240 ;  /* 0x0000024000047802 */ /* 0x000fce0000000f00 */
[----:B------:R-:W-:Y:S05]  /*0230*/  CALL.REL.NOINC `($__internal_0_$__cuda_sm20_rcp_rn_f32_slowpath) ;  /* 0x0000000000287944 */ /* 0x000fea0003c00000 */
[----:B------:R-:W-:Y:S05]  /*0240*/  BRA `(.L_x_3) ;  /* 0x0000000000107947 */ /* 0x000fea0003800000 */
.L_x_2:
[----:B------:R-:W0:Y:S02]  /*0250*/  MUFU.RCP R7, R0 ;  /* 0x0000000000077308 */ /* 0x000e240000001000 */
[----:B0-----:R-:W-:-:S04]  /*0260*/  FFMA R2, R0, R7, -1 ;  /* 0xbf80000000027423 */ /* 0x001fc80000000007 */
[----:B------:R-:W-:-:S04]  /*0270*/  FADD.FTZ R2, -R2, -RZ ;  /* 0x800000ff02027221 */ /* 0x000fc80000010100 */
[----:B------:R-:W-:-:S07]  /*0280*/  FFMA R7, R7, R2, R7 ;  /* 0x0000000207077223 */ /* 0x000fce0000000007 */
.L_x_3:
[----:B------:R-:W-:Y:S05]  /*0290*/  BSYNC.RECONVERGENT B0 ;  /* 0x0000000000007941 */ /* 0x000fea0003800200 */
.L_x_1:
[----:B------:R-:W0:Y:S02]  /*02a0*/  LDC.64 R4, c[0x0][0x388] ;  /* 0x0000e200ff047b82 */ /* 0x000e240000000a00 */
[----:B0-----:R-:W-:-:S05]  /*02b0*/  IMAD.WIDE R2, R3, 0x4, R4 ;  /* 0x0000000403027825 */ /* 0x001fca00078e0204 */
[----:B------:R-:W-:Y:S01]  /*02c0*/  STG.E desc[UR6][R2.64], R7 ;  /* 0x0000000702007986 */ /* 0x000fe2000c101906 */
[----:B------:R-:W-:Y:S05]  /*02d0*/  EXIT ;  /* 0x000000000000794d */ /* 0x000fea0003800000 */
        .weak           $__internal_0_$__cuda_sm20_rcp_rn_f32_slowpath
        .type           $__internal_0_$__cuda_sm20_rcp_rn_f32_slowpath,@function
        .size           $__internal_0_$__cuda_sm20_rcp_rn_f32_slowpath,(.L_x_14 - $__internal_0_$__cuda_sm20_rcp_rn_f32_slowpath)
$__internal_0_$__cuda_sm20_rcp_rn_f32_slowpath:
[----:B------:R-:W-:Y:S01]  /*02e0*/  IMAD.SHL.U32 R2, R0, 0x2, RZ ;  /* 0x0000000200027824 */ /* 0x000fe200078e00ff */
[----:B------:R-:W-:Y:S04]  /*02f0*/  BSSY.RECONVERGENT B1, `(.L_x_4) ;  /* 0x0000030000017945 */ /* 0x000fe80003800200 */
[----:B------:R-:W-:-:S04]  /*0300*/  SHF.R.U32.HI R2, RZ, 0x18, R2 ;  /* 0x00000018ff027819 */ /* 0x000fc80000011602 */
[----:B------:R-:W-:-:S13]  /*0310*/  ISETP.NE.U32.AND P0, PT, R2, RZ, PT ;  /* 0x000000ff0200720c */ /* 0x000fda0003f05070 */
[----:B------:R-:W-:Y:S05]  /*0320*/  @P0 BRA `(.L_x_5) ;  /* 0x0000000000280947 */ /* 0x000fea0003800000 */
[----:B------:R-:W-:-:S04]  /*0330*/  SHF.L.U32 R2, R0, 0x1, RZ ;  /* 0x0000000100027819 */ /* 0x000fc800000006ff */
[----:B------:R-:W-:-:S13]  /*0340*/  ISETP.NE.AND P0, PT, R2, RZ, PT ;  /* 0x000000ff0200720c */ /* 0x000fda0003f05270 */
[----:B------:R-:W-:Y:S01]  /*0350*/  @P0 FFMA R6, R0, 1.84467440737095516160e+19, RZ ;  /* 0x5f80000000060823 */ /* 0x000fe200000000ff */
[----:B------:R-:W-:Y:S08]  /*0360*/  @!P0 MUFU.RCP R5, R0 ;  /* 0x0000000000058308 */ /* 0x000ff00000001000 */
[----:B------:R-:W0:Y:S02]  /*0370*/  @P0 MUFU.RCP R7, R6 ;  /* 0x0000000600070308 */ /* 0x000e240000001000 */
[----:B0-----:R-:W-:-:S04]  /*0380*/  @P0 FFMA R2, R6, R7, -1 ;  /* 0xbf80000006020423 */ /* 0x001fc80000000007 */
[----:B------:R-:W-:-:S04]  /*0390*/  @P0 FADD.FTZ R2, -R2, -RZ ;  /* 0x800000ff02020221 */ /* 0x000fc80000010100 */
[----:B------:R-:W-:-:S04]  /*03a0*/  @P0 FFMA R2, R7, R2, R7 ;  /* 0x0000000207020223 */ /* 0x000fc80000000007 */
[----:B------:R-:W-:Y:S01]  /*03b0*/  @P0 FFMA R5, R2, 1.84467440737095516160e+19, RZ ;  /* 0x5f80000002050823 */ /* 0x000fe200000000ff */
[----:B------:R-:W-:Y:S06]  /*03c0*/  BRA `(.L_x_6) ;  /* 0x0000000000887947 */ /* 0x000fec0003800000 */
.L_x_5:
[----:B------:R-:W-:-:S05]  /*03d0*/  VIADD R5, R2, 0xffffff03 ;  /* 0xffffff0302057836 */ /* 0x000fca0000000000 */
[----:B------:R-:W-:-:S13]  /*03e0*/  ISETP.GT.U32.AND P0, PT, R5, 0x1, PT ;  /* 0x000000010500780c */ /* 0x000fda0003f04070 */
[----:B------:R-:W-:Y:S05]  /*03f0*/  @P0 BRA `(.L_x_7) ;  /* 0x0000000000780947 */ /* 0x000fea0003800000 */
[----:B------:R-:W-:Y:S01]  /*0400*/  LOP3.LUT R6, R0, 0x7fffff, RZ, 0xc0, !PT ;  /* 0x007fffff00067812 */ /* 0x000fe200078ec0ff */
[----:B------:R-:W-:-:S03]  /*0410*/  IMAD.MOV.U32 R10, RZ, RZ, 0x3 ;  /* 0x00000003ff0a7424 */ /* 0x000fc600078e00ff */
[----:B------:R-:W-:Y:S02]  /*0420*/  LOP3.LUT R6, R6, 0x3f800000, RZ, 0xfc, !PT ;  /* 0x3f80000006067812 */ /* 0x000fe400078efcff */
[----:B------:R-:W-:Y:S02]  /*0430*/  SHF.L.U32 R11, R10, R5, RZ ;  /* 0x000000050a0b7219 */ /* 0x000fe400000006ff */
[----:B------:R-:W0:Y:S02]  /*0440*/  MUFU.RCP R7, R6 ;  /* 0x0000000600077308 */ /* 0x000e240000001000 */
[----:B0-----:R-:W-:-:S04]  /*0450*/  FFMA R8, R6, R7, -1 ;  /* 0xbf80000006087423 */ /* 0x001fc80000000007 */
[----:B------:R-:W-:-:S04]  /*0460*/  FADD.FTZ R8, -R8, -RZ ;  /* 0x800000ff08087221 */ /* 0x000fc80000010100 */
[CCC-:B------:R-:W-:Y:S01]  /*0470*/  FFMA.RM R9, R7.reuse, R8.reuse, R7.reuse ;  /* 0x0000000807097223 */ /* 0x1c0fe20000004007 */
[----:B------:R-:W-:-:S04]  /*0480*/  FFMA.RP R8, R7, R8, R7 ;  /* 0x0000000807087223 */ /* 0x000fc80000008007 */
[C---:B------:R-:W-:Y:S02]  /*0490*/  LOP3.LUT R7, R9.reuse, 0x7fffff, RZ, 0xc0, !PT ;  /* 0x007fffff09077812 */ /* 0x040fe400078ec0ff */
[----:B------:R-:W-:Y:S02]  /*04a0*/  FSETP.NEU.FTZ.AND P0, PT, R9, R8, PT ;  /* 0x000000080900720b */ /* 0x000fe40003f1d000 */
[----:B------:R-:W-:Y:S02]  /*04b0*/  LOP3.LUT R8, R7, 0x800000, RZ, 0xfc, !PT ;  /* 0x0080000007087812 */ /* 0x000fe400078efcff */
[----:B------:R-:W-:Y:S02]  /*04c0*/  SEL R7, RZ, 0xffffffff, !P0 ;  /* 0xffffffffff077807 */ /* 0x000fe40004000000 */
[----:B------:R-:W-:Y:S02]  /*04d0*/  LOP3.LUT R6, R11, R8, RZ, 0xc0, !PT ;  /* 0x000000080b067212 */ /* 0x000fe400078ec0ff */
[----:B------:R-:W-:-:S02]  /*04e0*/  IADD3 R7, PT, PT, -R7, RZ, RZ ;  /* 0x000000ff07077210 */ /* 0x000fc40007ffe1ff */
[-C--:B------:R-:W-:Y:S02]  /*04f0*/  SHF.R.U32.HI R6, RZ, R5.reuse, R6 ;  /* 0x00000005ff067219 */ /* 0x080fe40000011606 */
[----:B------:R-:W-:Y:S02]  /*0500*/  LOP3.LUT P1, RZ, R7, R5, R8, 0xf8, !PT ;  /* 0x0000000507ff7212 */ /* 0x000fe4000782f808 */
[C---:B------:R-:W-:Y:S02]  /*0510*/  LOP3.LUT P0, RZ, R6.reuse, 0x1, RZ, 0xc0, !PT ;  /* 0x0000000106ff7812 */ /* 0x040fe4000780c0ff */
[----:B------:R-:W-:-:S04]  /*0520*/  LOP3.LUT P2, RZ, R6, 0x2, RZ, 0xc0, !PT ;  /* 0x0000000206ff7812 */ /* 0x000fc8000784c0ff */
[----:B------:R-:W-:Y:S02]  /*0530*/  PLOP3.LUT P0, PT, P0, P1, P2, 0xe0, 0x0 ;  /* 0x000000000000781c */ /* 0x000fe40000703c20 */
[----:B------:R-:W-:Y:S02]  /*0540*/  LOP3.LUT P1, RZ, R0, 0x7fffff, RZ, 0xc0, !PT ;  /* 0x007fffff00ff7812 */ /* 0x000fe4000782c0ff */
[----:B------:R-:W-:-:S05]  /*0550*/  SEL R5, RZ, 0x1, !P0 ;  /* 0x00000001ff057807 */ /* 0x000fca0004000000 */
[----:B------:R-:W-:-:S05]  /*0560*/  IMAD.MOV R5, RZ, RZ, -R5 ;  /* 0x000000ffff057224 */ /* 0x000fca00078e0a05 */
[----:B------:R-:W-:Y:S02]  /*0570*/  ISETP.GE.AND P0, PT, R5, RZ, PT ;  /* 0x000000ff0500720c */ /* 0x000fe40003f06270 */
[----:B------:R-:W-:-:S04]  /*0580*/  IADD3 R5, PT, PT, R2, -0xfc, RZ ;  /* 0xffffff0402057810 */ /* 0x000fc80007ffe0ff */
[----:B------:R-:W-:-:S07]  /*0590*/  SHF.R.U32.HI R5, RZ, R5, R8 ;  /* 0x00000005ff057219 */ /* 0x000fce0000011608 */
[----:B------:R-:W-:-:S05]  /*05a0*/  @!P0 VIADD R5, R5, 0x1 ;  /* 0x0000000105058836 */ /* 0x000fca0000000000 */
[----:B------:R-:W-:-:S04]  /*05b0*/  @!P1 SHF.L.U32 R5, R5, 0x1, RZ ;  /* 0x0000000105059819 */ /* 0x000fc800000006ff */
[----:B------:R-:W-:Y:S01]  /*05c0*/  LOP3.LUT R5, R5, 0x80000000, R0, 0xf8, !PT ;  /* 0x8000000005057812 */ /* 0x000fe200078ef800 */
[----:B------:R-:W-:Y:S06]  /*05d0*/  BRA `(.L_x_6) ;  /* 0x0000000000047947 */ /* 0x000fec0003800000 */
.L_x_7:
[----:B------:R0:W1:Y:S02]  /*05e0*/  MUFU.RCP R5, R0 ;  /* 0x0000000000057308 */ /* 0x0000640000001000 */
.L_x_6:
[----:B------:R-:W-:Y:S05]  /*05f0*/  BSYNC.RECONVERGENT B1 ;  /* 0x0000000000017941 */ /* 0x000fea0003800200 */
.L_x_4:
[----:B-1----:R-:W-:Y:S02]  /*0600*/  IMAD.MOV.U32 R7, RZ, RZ, R5 ;  /* 0x000000ffff077224 */ /* 0x002fe400078e0005 */
[----:B------:R-:W-:-:S04]  /*0610*/  HFMA2 R5, -RZ, RZ, 0, 0 ;  /* 0x00000000ff057431 */ /* 0x000fc800000001ff */
[----:B0-----:R-:W-:Y:S05]  /*0620*/  RET.REL.NODEC R4 `(_Z7sigmoidPfS_i) ;  /* 0xfffffff804747950 */ /* 0x001fea0003c3ffff */
.L_x_8:
        /* <DEDUP_REMOVED lines=13> */
.L_x_14:


//--------------------- .text._Z4tanhPfii         --------------------------
	.section	.text._Z4tanhPfii,"ax",@progbits
	.align	128
        .global         _Z4tanhPfii
        .type           _Z4tanhPfii,@function
        .size           _Z4tanhPfii,(.L_x_17 - _Z4tanhPfii)
        .other          _Z4tanhPfii,@"STO_CUDA_ENTRY STV_DEFAULT"
_Z4tanhPfii:
.text._Z4tanhPfii:
[----:B------:R-:W-:Y:S01]  /*0000*/  LDC R1, c[0x0][0x37c] ;  /* 0x0000df00ff017b82 */ /* 0x000fe20000000800 */
[----:B------:R-:W0:Y:S07]  /*0010*/  S2R R3, SR_TID.X ;  /* 0x0000000000037919 */ /* 0x000e2e0000002100 */
[----:B------:R-:W0:Y:S08]  /*0020*/  S2UR UR4, SR_CTAID.X ;  /* 0x00000000000479c3 */ /* 0x000e300000002500 */
[----:B------:R-:W0:Y:S08]  /*0030*/  LDC R0, c[0x0][0x360] ;  /* 0x0000d800ff007b82 */ /* 0x000e300000000800 */
[----:B------:R-:W1:Y:S01]  /*0040*/  LDC.64 R4, c[0x0][0x388] ;  /* 0x0000e200ff047b82 */ /* 0x000e620000000a00 */
[----:B0-----:R-:W-:-:S04]  /*0050*/  IMAD R0, R0, UR4, R3 ;  /* 0x0000000400007c24 */ /* 0x001fc8000f8e0203 */
[----:B-1----:R-:W-:-:S05]  /*0060*/  IMAD R3, R0, R5, RZ ;  /* 0x0000000500037224 */ /* 0x002fca00078e02ff */
[----:B------:R-:W-:-:S04]  /*0070*/  ISETP.GE.AND P0, PT, R3, R4, PT ;  /* 0x000000040300720c */ /* 0x000fc80003f06270 */
[----:B------:R-:W-:-:S13]  /*0080*/  ISETP.LT.OR P0, PT, R5, 0x1, P0 ;  /* 0x000000010500780c */ /* 0x000fda0000701670 */
[----:B------:R-:W-:Y:S05]  /*0090*/  @P0 EXIT ;  /* 0x000000000000094d */ /* 0x000fea0003800000 */
[----:B------:R-:W-:Y:S01]  /*00a0*/  IADD3 R0, PT, PT, R5, -0x1, RZ ;  /* 0xffffffff05007810 */ /* 0x000fe20007ffe0ff */
[----:B------:R-:W0:Y:S01]  /*00b0*/  LDCU.64 UR4, c[0x0][0x358] ;  /* 0x00006b00ff0477ac */ /* 0x000e220008000a00 */
[----:B------:R-:W-:Y:S01]  /*00c0*/  LOP3.LUT R5, RZ, R3, RZ, 0x33, !PT ;  /* 0x00000003ff057212 */ /* 0x000fe200078e33ff */
[----:B------:R-:W-:Y:S01]  /*00d0*/  BSSY.RECONVERGENT B0, `(.L_x_9) ;  /* 0x0000059000007945 */ /* 0x000fe20003800200 */
[----:B------:R-:W-:Y:S02]  /*00e0*/  HFMA2 R10, -RZ, RZ, 0, 0 ;  /* 0x00000000ff0a7431 */ /* 0x000fe400000001ff */
[----:B------:R-:W-:-:S04]  /*00f0*/  VIADDMNMX.U32 R0, R5, R4, R0, PT ;  /* 0x0000000405007246 */ /* 0x000fc80003800000 */
[C---:B------:R-:W-:Y:S02]  /*0100*/  ISETP.GE.U32.AND P1, PT, R0.reuse, 0x3, PT ;  /* 0x000000030000780c */ /* 0x040fe40003f26070 */
[----:B------:R-:W-:-:S04]  /*0110*/  IADD3 R2, PT, PT, R0, 0x1, RZ ;  /* 0x0000000100027810 */ /* 0x000fc80007ffe0ff */
[----:B------:R-:W-:-:S04]  /*0120*/  LOP3.LUT R8, R2, 0x3, RZ, 0xc0, !PT ;  /* 0x0000000302087812 */ /* 0x000fc800078ec0ff */
[----:B------:R-:W-:-:S03]  /*0130*/  ISETP.NE.AND P0, PT, R8, RZ, PT ;  /* 0x000000ff0800720c */ /* 0x000fc60003f05270 */
[----:B0-----:R-:W-:Y:S10]  /*0140*/  @!P1 BRA `(.L_x_10) ;  /* 0x0000000400449947 */ /* 0x001ff40003800000 */
[----:B------:R-:W0:Y:S01]  /*0150*/  LDC.64 R4, c[0x0][0x380] ;  /* 0x0000e000ff047b82 */ /* 0x000e220000000a00 */
[----:B------:R-:W-:Y:S02]  /*0160*/  LOP3.LUT R10, R2, 0xfffffffc, RZ, 0xc0, !PT ;  /* 0xfffffffc020a7812 */ /* 0x000fe400078ec0ff */
[----:B------:R-:W-:Y:S02]  /*0170*/  MOV R9, R3 ;  /* 0x0000000300097202 */ /* 0x000fe40000000f00 */
[----:B------:R-:W-:Y:S02]  /*0180*/  IADD3 R11, PT, PT, -R10, RZ, RZ ;  /* 0x000000ff0a0b7210 */ /* 0x000fe40007ffe1ff */
[----:B0-----:R-:W-:-:S04]  /*0190*/  IADD3 R4, P1, PT, R4, 0x8, RZ ;  /* 0x0000000804047810 */ /* 0x001fc80007f3e0ff */
[----:B------:R-:W-:-:S09]  /*01a0*/  IADD3.X R5, PT, PT, RZ, R5, RZ, P1, !PT ;  /* 0x00000005ff057210 */ /* 0x000fd20000ffe4ff */
.L_x_11:
[----:B0-----:R-:W-:-:S05]  /*01b0*/  IMAD.WIDE R6, R9, 0x4, R4 ;  /* 0x0000000409067825 */ /* 0x001fca00078e0204 */
[----:B------:R-:W2:Y:S04]  /*01c0*/  LDG.E R15, desc[UR4][R6.64+-0x8] ;  /* 0xfffff804060f7981 */ /* 0x000ea8000c1e1900 */
[----:B------:R-:W3:Y:S04]  /*01d0*/  LDG.E R14, desc[UR4][R6.64+-0x4] ;  /* 0xfffffc04060e7981 */ /* 0x000ee8000c1e1900 */
[----:B------:R-:W4:Y:S04]  /*01e0*/  LDG.E R13, desc[UR4][R6.64] ;  /* 0x00000004060d7981 */ /* 0x000f28000c1e1900 */
[----:B------:R-:W5:Y:S01]  /*01f0*/  LDG.E R12, desc[UR4][R6.64+0x4] ;  /* 0x00000404060c7981 */ /* 0x000f62000c1e1900 */
[----:B------:R-:W-:-:S02]  /*0200*/  MOV R19, 0x3c80f082 ;  /* 0x3c80f08200137802 */ /* 0x000fc40000000f00 */
[----:B------:R-:W-:Y:S02]  /*0210*/  IADD3 R11, PT, PT, R11, 0x4, RZ ;  /* 0x000000040b0b7810 */ /* 0x000fe40007ffe0ff */
[----:B------:R-:W-:Y:S01]  /*0220*/  IADD3 R9, PT, PT, R9, 0x4, RZ ;  /* 0x0000000409097810 */ /* 0x000fe20007ffe0ff */
[C---:B--2---:R-:W-:Y:S01]  /*0230*/  FMUL R0, |R15|.reuse, 2.8853900432586669922 ;  /* 0x4038aa3b0f007820 */ /* 0x044fe20000400200 */
[C---:B------:R-:W-:Y:S01]  /*0240*/  FMUL R16, R15.reuse, R15 ;  /* 0x0000000f0f107220 */ /* 0x040fe20000400000 */
[----:B------:R-:W-:Y:S01]  /*0250*/  FSETP.GE.AND P6, PT, |R15|, 9.010913848876953125, PT ;  /* 0x41102cb40f00780b */ /* 0x000fe20003fc6200 */
[C---:B---3--:R-:W-:Y:S01]  /*0260*/  FMUL R2, |R14|.reuse, 2.8853900432586669922 ;  /* 0x4038aa3b0e027820 */ /* 0x048fe20000400200 */
[C---:B------:R-:W-:Y:S02]  /*0270*/  FMUL R24, R14.reuse, R14 ;  /* 0x0000000e0e187220 */ /* 0x040fe40000400000 */
[----:B------:R-:W0:Y:S01]  /*0280*/  MUFU.EX2 R0, R0 ;  /* 0x0000000000007308 */ /* 0x000e220000000800 */
[----:B------:R-:W-:Y:S01]  /*0290*/  FSETP.GE.AND P2, PT, |R14|, 9.010913848876953125, PT ;  /* 0x41102cb40e00780b */ /* 0x000fe20003f46200 */
[----:B----4-:R-:W-:Y:S01]  /*02a0*/  FMUL R17, |R13|, 2.8853900432586669922 ;  /* 0x4038aa3b0d117820 */ /* 0x010fe20000400200 */
[----:B------:R-:W-:Y:S01]  /*02b0*/  FFMA R23, R24, R19, -0.052303962409496307373 ;  /* 0xbd563cae18177423 */ /* 0x000fe20000000013 */
[----:B------:R-:W-:Y:S01]  /*02c0*/  FSETP.GE.AND P1, PT, |R15|, 0.60000002384185791016, PT ;  /* 0x3f19999a0f00780b */ /* 0x000fe20003f26200 */
[----:B-----5:R-:W-:-:S02]  /*02d0*/  FMUL R18, |R12|, 2.8853900432586669922 ;  /* 0x4038aa3b0c127820 */ /* 0x020fc40000400200 */
[----:B------:R-:W-:Y:S01]  /*02e0*/  FFMA R25, R24, R23, 0.1331529766321182251 ;  /* 0x3e08594118197423 */ /* 0x000fe20000000017 */
[----:B------:R-:W1:Y:S01]  /*02f0*/  MUFU.EX2 R2, R2 ;  /* 0x0000000200027308 */ /* 0x000e620000000800 */
[----:B------:R-:W-:Y:S01]  /*0300*/  HFMA2 R23, -RZ, RZ, 1.875, 0 ;  /* 0x3f800000ff177431 */ /* 0x000fe200000001ff */
[----:B------:R-:W-:Y:S02]  /*0310*/  FSETP.GE.AND P3, PT, |R14|, 0.60000002384185791016, PT ;  /* 0x3f19999a0e00780b */ /* 0x000fe40003f66200 */
[C---:B------:R-:W-:Y:S02]  /*0320*/  FSETP.GE.AND P5, PT, |R13|.reuse, 0.60000002384185791016, PT ;  /* 0x3f19999a0d00780b */ /* 0x040fe40003fa6200 */
[----:B------:R-:W-:Y:S02]  /*0330*/  FSETP.GE.AND P4, PT, |R13|, 9.010913848876953125, PT ;  /* 0x41102cb40d00780b */ /* 0x000fe40003f86200 */
[----:B------:R-:W2:Y:S01]  /*0340*/  MUFU.EX2 R17, R17 ;  /* 0x0000001100117308 */ /* 0x000ea20000000800 */
[----:B0-----:R-:W-:-:S07]  /*0350*/  FADD R21, R0, 1 ;  /* 0x3f80000000157421 */ /* 0x001fce0000000000 */
[----:B------:R-:W0:Y:S01]  /*0360*/  MUFU.EX2 R18, R18 ;  /* 0x0000001200127308 */ /* 0x000e220000000800 */
[----:B-1----:R-:W-:Y:S01]  /*0370*/  FADD R22, R2, 1 ;  /* 0x3f80000002167421 */ /* 0x002fe20000000000 */
[----:B------:R-:W-:-:S06]  /*0380*/  FFMA R2, R24, R25, -0.33332768082618713379 ;  /* 0xbeaaa9ed18027423 */ /* 0x000fcc0000000019 */
[----:B------:R-:W1:Y:S01]  /*0390*/  MUFU.RCP R21, R21 ;  /* 0x0000001500157308 */ /* 0x000e620000001000 */
[----:B--2---:R-:W-:Y:S01]  /*03a0*/  FADD R20, R17, 1 ;  /* 0x3f80000011147421 */ /* 0x004fe20000000000 */
[----:B------:R-:W-:-:S04]  /*03b0*/  FFMA R17, R16, R19, -0.052303962409496307373 ;  /* 0xbd563cae10117423 */ /* 0x000fc80000000013 */
[----:B------:R-:W-:Y:S02]  /*03c0*/  FFMA R17, R16, R17, 0.1331529766321182251 ;  /* 0x3e08594110117423 */ /* 0x000fe40000000011 */
[----:B------:R-:W2:Y:S01]  /*03d0*/  MUFU.RCP R22, R22 ;  /* 0x0000001600167308 */ /* 0x000ea20000001000 */
[----:B0-----:R-:W-:Y:S01]  /*03e0*/  FADD R26, R18, 1 ;  /* 0x3f800000121a7421 */ /* 0x001fe20000000000 */
[----:B------:R-:W-:Y:S01]  /*03f0*/  FFMA R0, R16, R17, -0.33332768082618713379 ;  /* 0xbeaaa9ed10007423 */ /* 0x000fe20000000011 */
[----:B------:R-:W-:Y:S01]  /*0400*/  FFMA R17, R24, R2, RZ ;  /* 0x0000000218117223 */ /* 0x000fe200000000ff */
[----:B------:R-:W-:Y:S02]  /*0410*/  FMUL R2, R13, R13 ;  /* 0x0000000d0d027220 */ /* 0x000fe40000400000 */
[----:B------:R-:W-:Y:S01]  /*0420*/  FFMA R16, R16, R0, RZ ;  /* 0x0000000010107223 */ /* 0x000fe200000000ff */
[----:B------:R-:W-:Y:S01]  /*0430*/  FMUL R0, R12, R12 ;  /* 0x0000000c0c007220 */ /* 0x000fe20000400000 */
[----:B------:R-:W0:Y:S01]  /*0440*/  MUFU.RCP R20, R20 ;  /* 0x0000001400147308 */ /* 0x000e220000001000 */
[----:B-1----:R-:W-:-:S05]  /*0450*/  FFMA R21, R21, -2, R23 ;  /* 0xc000000015157823 */ /* 0x002fca0000000017 */
[----:B------:R-:W-:Y:S02]  /*0460*/  FSEL R24, R21, 1, !P6 ;  /* 0x3f80000015187808 */ /* 0x000fe40007000000 */
[----:B------:R-:W1:Y:S01]  /*0470*/  MUFU.RCP R18, R26 ;  /* 0x0000001a00127308 */ /* 0x000e620000001000 */
[----:B--2---:R-:W-:Y:S01]  /*0480*/  FFMA R22, R22, -2, R23 ;  /* 0xc000000016167823 */ /* 0x004fe20000000017 */
[----:B------:R-:W-:-:S04]  /*0490*/  FSETP.GE.AND P6, PT, |R12|, 9.010913848876953125, PT ;  /* 0x41102cb40c00780b */ /* 0x000fc80003fc6200 */
[----:B------:R-:W-:Y:S02]  /*04a0*/  FSEL R21, R22, 1, !P2 ;  /* 0x3f80000016157808 */ /* 0x000fe40005000000 */
[----:B------:R-:W-:Y:S01]  /*04b0*/  FSETP.GE.AND P2, PT, |R12|, 0.60000002384185791016, PT ;  /* 0x3f19999a0c00780b */ /* 0x000fe20003f46200 */
[----:B0-----:R-:W-:Y:S01]  /*04c0*/  FFMA R20, R20, -2, R23 ;  /* 0xc000000014147823 */ /* 0x001fe20000000017 */
[--C-:B------:R-:W-:Y:S01]  /*04d0*/  LOP3.LUT R21, R21, 0x80000000, R14.reuse, 0xb8, !PT ;  /* 0x8000000015157812 */ /* 0x100fe200078eb80e */
[----:B------:R-:W-:-:S03]  /*04e0*/  @!P3 FFMA R21, R14, R17, R14 ;  /* 0x000000110e15b223 */ /* 0x000fc6000000000e */
[----:B------:R-:W-:Y:S02]  /*04f0*/  FSEL R20, R20, 1, !P4 ;  /* 0x3f80000014147808 */ /* 0x000fe40006000000 */
[----:B------:R0:W-:Y:S01]  /*0500*/  STG.E desc[UR4][R6.64+-0x4], R21 ;  /* 0xfffffc1506007986 */ /* 0x0001e2000c101904 */
[----:B-1----:R-:W-:Y:S01]  /*0510*/  FFMA R18, R18, -2, R23 ;  /* 0xc000000012127823 */ /* 0x002fe20000000017 */
[-C--:B------:R-:W-:Y:S01]  /*0520*/  FFMA R23, R2, R19.reuse, -0.052303962409496307373 ;  /* 0xbd563cae02177423 */ /* 0x080fe20000000013 */
[----:B------:R-:W-:-:S03]  /*0530*/  FFMA R19, R0, R19, -0.052303962409496307373 ;  /* 0xbd563cae00137423 */ /* 0x000fc60000000013 */
[----:B------:R-:W-:Y:S01]  /*0540*/  FFMA R23, R2, R23, 0.1331529766321182251 ;  /* 0x3e08594102177423 */ /* 0x000fe20000000017 */
[----:B------:R-:W-:Y:S01]  /*0550*/  FFMA R19, R0, R19, 0.1331529766321182251 ;  /* 0x3e08594100137423 */ /* 0x000fe20000000013 */
[----:B------:R-:W-:Y:S02]  /*0560*/  FSEL R25, R18, 1, !P6 ;  /* 0x3f80000012197808 */ /* 0x000fe40007000000 */
[----:B------:R-:W-:Y:S01]  /*0570*/  FFMA R23, R2, R23, -0.33332768082618713379 ;  /* 0xbeaaa9ed02177423 */ /* 0x000fe20000000017 */
[----:B------:R-:W-:Y:S01]  /*0580*/  FFMA R27, R0, R19, -0.33332768082618713379 ;  /* 0xbeaaa9ed001b7423 */ /* 0x000fe20000000013 */
[--C-:B------:R-:W-:Y:S01]  /*0590*/  LOP3.LUT R19, R24, 0x80000000, R15.reuse, 0xb8, !PT ;  /* 0x8000000018137812 */ /* 0x100fe200078eb80f */
[----:B------:R-:W-:Y:S01]  /*05a0*/  @!P1 FFMA R19, R15, R16, R15 ;  /* 0x000000100f139223 */ /* 0x000fe2000000000f */
[----:B------:R-:W-:Y:S01]  /*05b0*/  FFMA R2, R2, R23, RZ ;  /* 0x0000001702027223 */ /* 0x000fe200000000ff */
[----:B------:R-:W-:Y:S01]  /*05c0*/  FFMA R27, R0, R27, RZ ;  /* 0x0000001b001b7223 */ /* 0x000fe200000000ff */
[----:B------:R-:W-:-:S02]  /*05d0*/  LOP3.LUT R23, R20, 0x80000000, R13, 0xb8, !PT ;  /* 0x8000000014177812 */ /* 0x000fc400078eb80d */
[--C-:B------:R-:W-:Y:S01]  /*05e0*/  LOP3.LUT R25, R25, 0x80000000, R12.reuse, 0xb8, !PT ;  /* 0x8000000019197812 */ /* 0x100fe200078eb80c */
[----:B------:R-:W-:Y:S01]  /*05f0*/  @!P5 FFMA R23, R13, R2, R13 ;  /* 0x000000020d17d223 */ /* 0x000fe2000000000d */
[----:B------:R-:W-:Y:S01]  /*0600*/  @!P2 FFMA R25, R12, R27, R12 ;  /* 0x0000001b0c19a223 */ /* 0x000fe2000000000c */
[----:B------:R0:W-:Y:S01]  /*0610*/  STG.E desc[UR4][R6.64+-0x8], R19 ;  /* 0xfffff81306007986 */ /* 0x0001e2000c101904 */
[----:B------:R-:W-:-:S03]  /*0620*/  ISETP.NE.AND P1, PT, R11, RZ, PT ;  /* 0x000000ff0b00720c */ /* 0x000fc60003f25270 */
[----:B------:R0:W-:Y:S04]  /*0630*/  STG.E desc[UR4][R6.64], R23 ;  /* 0x0000001706007986 */ /* 0x0001e8000c101904 */
[----:B------:R0:W-:Y:S06]  /*0640*/  STG.E desc[UR4][R6.64+0x4], R25 ;  /* 0x0000041906007986 */ /* 0x0001ec000c101904 */
[----:B------:R-:W-:Y:S05]  /*0650*/  @P1 BRA `(.L_x_11) ;  /* 0xfffffff800d41947 */ /* 0x000fea000383ffff */
.L_x_10:
[----:B------:R-:W-:Y:S05]  /*0660*/  BSYNC.RECONVERGENT B0 ;  /* 0x0000000000007941 */ /* 0x000fea0003800200 */
.L_x_9:
[----:B------:R-:W-:Y:S05]  /*0670*/  @!P0 EXIT ;  /* 0x000000000000894d */ /* 0x000fea0003800000 */
[----:B------:R-:W1:Y:S01]  /*0680*/  LDC.64 R4, c[0x0][0x380] ;  /* 0x0000e000ff047b82 */ /* 0x000e620000000a00 */
[----:B0-----:R-:W-:Y:S02]  /*0690*/  IADD3 R7, PT, PT, R3, R10, RZ ;  /* 0x0000000a03077210 */ /* 0x001fe40007ffe0ff */
[----:B------:R-:W-:-:S07]  /*06a0*/  IADD3 R8, PT, PT, -R8, RZ, RZ ;  /* 0x000000ff08087210 */ /* 0x000fce0007ffe1ff */
.L_x_12:
[----:B01----:R-:W-:-:S05]  /*06b0*/  IMAD.WIDE R2, R7, 0x4, R4 ;  /* 0x0000000407027825 */ /* 0x003fca00078e0204 */
[----:B------:R-:W2:Y:S01]  /*06c0*/  LDG.E R6, desc[UR4][R2.64] ;  /* 0x0000000402067981 */ /* 0x000ea2000c1e1900 */
[----:B------:R-:W-:Y:S01]  /*06d0*/  MOV R12, 0x3c80f082 ;  /* 0x3c80f082000c7802 */ /* 0x000fe20000000f00 */
[----:B------:R-:W-:Y:S01]  /*06e0*/  HFMA2 R10, -RZ, RZ, 1.875, 0 ;  /* 0x3f800000ff0a7431 */ /* 0x000fe200000001ff */
[----:B------:R-:W-:Y:S02]  /*06f0*/  IADD3 R8, PT, PT, R8, 0x1, RZ ;  /* 0x0000000108087810 */ /* 0x000fe40007ffe0ff */
[----:B------:R-:W-:Y:S01]  /*0700*/  IADD3 R7, PT, PT, R7, 0x1, RZ ;  /* 0x0000000107077810 */ /* 0x000fe20007ffe0ff */
[C---:B--2---:R-:W-:Y:S01]  /*0710*/  FMUL R0, |R6|.reuse, 2.8853900432586669922 ;  /* 0x4038aa3b06007820 */ /* 0x044fe20000400200 */
[C---:B------:R-:W-:Y:S01]  /*0720*/  FMUL R13, R6.reuse, R6 ;  /* 0x00000006060d7220 */ /* 0x040fe20000400000 */
[C---:B------:R-:W-:Y:S02]  /*0730*/  FSETP.GE.AND P1, PT, |R6|.reuse, 0.60000002384185791016, PT ;  /* 0x3f19999a0600780b */ /* 0x040fe40003f26200 */
[----:B------:R-:W-:Y:S01]  /*0740*/  FSETP.GE.AND P0, PT, |R6|, 9.010913848876953125, PT ;  /* 0x41102cb40600780b */ /* 0x000fe20003f06200 */
[C---:B------:R-:W-:Y:S01]  /*0750*/  FFMA R12, R13.reuse, R12, -0.052303962409496307373 ;  /* 0xbd563cae0d0c7423 */ /* 0x040fe2000000000c */
[----:B------:R-:W0:Y:S03]  /*0760*/  MUFU.EX2 R0, R0 ;  /* 0x0000000000007308 */ /* 0x000e260000000800 */
[----:B------:R-:W-:Y:S01]  /*0770*/  FFMA R12, R13, R12, 0.1331529766321182251 ;  /* 0x3e0859410d0c7423 */ /* 0x000fe2000000000c */
[----:B0-----:R-:W-:-:S03]  /*0780*/  FADD R9, R0, 1 ;  /* 0x3f80000000097421 */ /* 0x001fc60000000000 */
[----:B------:R-:W-:-:S04]  /*0790*/  FFMA R0, R13, R12, -0.33332768082618713379 ;  /* 0xbeaaa9ed0d007423 */ /* 0x000fc8000000000c */
[----:B------:R-:W-:Y:S01]  /*07a0*/  FFMA R13, R13, R0, RZ ;  /* 0x000000000d0d7223 */ /* 0x000fe200000000ff */
[----:B------:R-:W0:Y:S02]  /*07b0*/  MUFU.RCP R9, R9 ;  /* 0x0000000900097308 */ /* 0x000e240000001000 */
[----:B0-----:R-:W-:-:S05]  /*07c0*/  FFMA R10, R9, -2, R10 ;  /* 0xc0000000090a7823 */ /* 0x001fca000000000a */
[----:B------:R-:W-:Y:S02]  /*07d0*/  FSEL R11, R10, 1, !P0 ;  /* 0x3f8000000a0b7808 */ /* 0x000fe40004000000 */
[----:B------:R-:W-:Y:S02]  /*07e0*/  ISETP.NE.AND P0, PT, R8, RZ, PT ;  /* 0x000000ff0800720c */ /* 0x000fe40003f05270 */
[--C-:B------:R-:W-:Y:S01]  /*07f0*/  LOP3.LUT R11, R11, 0x80000000, R6.reuse, 0xb8, !PT ;  /* 0x800000000b0b7812 */ /* 0x100fe200078eb806 */
[----:B------:R-:W-:-:S05]  /*0800*/  @!P1 FFMA R11, R6, R13, R6 ;  /* 0x0000000d060b9223 */ /* 0x000fca0000000006 */
[----:B------:R0:W-:Y:S05]  /*0810*/  STG.E desc[UR4][R2.64], R11 ;  /* 0x0000000b02007986 */ /* 0x0001ea000c101904 */
[----:B------:R-:W-:Y:S05]  /*0820*/  @P0 BRA `(.L_x_12) ;  /* 0xfffffffc00a00947 */ /* 0x000fea000383ffff */
[----:B------:R-:W-:Y:S05]  /*0830*/  EXIT ;  /* 0x000000000000794d */ /* 0x000fea0003800000 */
.L_x_13:
        /* <DEDUP_REMOVED lines=12> */
.L_x_17:


//--------------------- .nv.shared.reserved.0     --------------------------
	.section	.nv.shared.reserved.0,"aw",@nobits
	.weak		__nv_reservedSMEM_offset_0_alias
	.size		__nv_reservedSMEM_offset_0_alias, 0, 64
	.other		__nv_reservedSMEM_offset_0_alias,@"STO_CUDA_RESERVED_SHARED STV_DEFAULT"
__nv_reservedSMEM_offset_0_alias:
	.zero		0
	.zero		64


//--------------------- .nv.shared._Z7sigmoidPfS_i --------------------------
	.section	.nv.shared._Z7sigmoidPfS_i,"aw",@nobits
	.sectionflags	@""
	.align	4
.nv.shared._Z7sigmoidPfS_i:
	.zero		2048


//--------------------- .nv.constant0._Z4reluPfS_i --------------------------
	.section	.nv.constant0._Z4reluPfS_i,"a",@progbits
	.sectionflags	@""
	.align	4
.nv.constant0._Z4reluPfS_i:
	.zero		916


//--------------------- .nv.constant0._Z7sigmoidPfS_i --------------------------
	.section	.nv.constant0._Z7sigmoidPfS_i,"a",@progbits
	.sectionflags	@""
	.align	4
.nv.constant0._Z7sigmoidPfS_i:
	.zero		916


//--------------------- .nv.constant0._Z4tanhPfii --------------------------
	.section	.nv.constant0._Z4tanhPfii,"a",@progbits
	.sectionflags	@""
	.align	4
.nv.constant0._Z4tanhPfii:
	.zero		912


//--------------------- SYMBOLS --------------------------

	.type		.nv.reservedSmem.offset0,@object
	.size		.nv.reservedSmem.offset0,0x4
	.type		.nv.reservedSmem.cap,@object
	.size		.nv.reservedSmem.cap,0x4
